//
// Generated by NVIDIA NVVM Compiler
//
// Compiler Build ID: CL-36424714
// Cuda compilation tools, release 13.0, V13.0.88
// Based on NVVM 20.0.0
//

.version 9.0
.target sm_100
.address_size 64

	// .globl	_Z6add_v3PfS_S_

.visible .entry _Z6add_v3PfS_S_(
	.param .u64 .ptr .align 1 _Z6add_v3PfS_S__param_0,
	.param .u64 .ptr .align 1 _Z6add_v3PfS_S__param_1,
	.param .u64 .ptr .align 1 _Z6add_v3PfS_S__param_2
)
{
	.reg .b32 	%r<6>;
	.reg .b32 	%f<13>;
	.reg .b64 	%rd<11>;

	ld.param.u64 	%rd1, [_Z6add_v3PfS_S__param_0];
	ld.param.u64 	%rd2, [_Z6add_v3PfS_S__param_1];
	ld.param.u64 	%rd3, [_Z6add_v3PfS_S__param_2];
	cvta.to.global.u64 	%rd4, %rd3;
	cvta.to.global.u64 	%rd5, %rd2;
	cvta.to.global.u64 	%rd6, %rd1;
	mov.u32 	%r1, %ctaid.x;
	mov.u32 	%r2, %ntid.x;
	mov.u32 	%r3, %tid.x;
	mad.lo.s32 	%r4, %r1, %r2, %r3;
	shl.b32 	%r5, %r4, 2;
	mul.wide.s32 	%rd7, %r5, 4;
	add.s64 	%rd8, %rd6, %rd7;
	ld.global.v4.f32 	{%f1, %f2, %f3, %f4}, [%rd8];
	add.s64 	%rd9, %rd5, %rd7;
	ld.global.v4.f32 	{%f5, %f6, %f7, %f8}, [%rd9];
	add.f32 	%f9, %f1, %f5;
	add.f32 	%f10, %f2, %f6;
	add.f32 	%f11, %f3, %f7;
	add.f32 	%f12, %f4, %f8;
	add.s64 	%rd10, %rd4, %rd7;
	st.global.v4.f32 	[%rd10], {%f9, %f10, %f11, %f12};
	ret;

}


// ===== COMPILED SASS (sm_100) =====

	.target	sm_100

	.elftype	@"ET_EXEC"


//--------------------- .note.nv.tkinfo           --------------------------
	.section	.note.nv.tkinfo,"",@"SHT_NOTE"
	.sectionflags	@"SHF_NOTE_NV_TKINFO"
	.tkinfo
        /*0018*/ 	.word	0x00000002
        /*0030*/ 	.string	""
        /*0030*/ 	.string	"ptxas"
        /*0030*/ 	.string	"Cuda compilation tools, release 13.0, V13.0.88"
        /*0030*/ 	.string	"Build cuda_13.0.r13.0/compiler.36424714_0"
        /*0030*/ 	.string	"-arch sm_100 -m 64 "



//--------------------- .note.nv.cuinfo           --------------------------
	.section	.note.nv.cuinfo,"",@"SHT_NOTE"
	.sectionflags	@"SHF_NOTE_NV_CUINFO"
        /*0018*/ 	.short	0x0002
        /*001a*/ 	.short	0x0064
        /*001c*/ 	.short	0x0082
	.zero		2


//--------------------- .nv.info                  --------------------------
	.section	.nv.info,"",@"SHT_CUDA_INFO"
	.align	4


	//----- nvinfo : EIATTR_REGCOUNT
	.align		4
        /*0000*/ 	.byte	0x04, 0x2f
        /*0002*/ 	.short	(.L_1 - .L_0)
	.align		4
.L_0:
        /*0004*/ 	.word	index@(_Z6add_v3PfS_S_)
        /*0008*/ 	.word	0x00000016


	//----- nvinfo : EIATTR_FRAME_SIZE
	.align		4
.L_1:
        /*000c*/ 	.byte	0x04, 0x11
        /*000e*/ 	.short	(.L_3 - .L_2)
	.align		4
.L_2:
        /*0010*/ 	.word	index@(_Z6add_v3PfS_S_)
        /*0014*/ 	.word	0x00000000


	//----- nvinfo : EIATTR_MIN_STACK_SIZE
	.align		4
.L_3:
        /*0018*/ 	.byte	0x04, 0x12
        /*001a*/ 	.short	(.L_5 - .L_4)
	.align		4
.L_4:
        /*001c*/ 	.word	index@(_Z6add_v3PfS_S_)
        /*0020*/ 	.word	0x00000000
.L_5:


//--------------------- .nv.compat                --------------------------
	.section	.nv.compat,"",@"SHT_CUDA_COMPAT_INFO"
	.align	4
        /*0000*/ 	.byte	0x02, 0x09, 0x00, 0x00, 0x02, 0x02, 0x01, 0x00, 0x02, 0x05, 0x05, 0x00, 0x03, 0x07, 0x01, 0x01
        /*0010*/ 	.byte	0x02, 0x03, 0x00, 0x00, 0x02, 0x06, 0x01, 0x00, 0x04, 0x0b, 0x08, 0x00, 0x09, 0x00, 0x00, 0x00
        /*0020*/ 	.byte	0x00, 0x00, 0x00, 0x00


//--------------------- .nv.info._Z6add_v3PfS_S_  --------------------------
	.section	.nv.info._Z6add_v3PfS_S_,"",@"SHT_CUDA_INFO"
	.sectionflags	@""
	.align	4


	//----- nvinfo : EIATTR_CUDA_API_VERSION
	.align		4
        /*0000*/ 	.byte	0x04, 0x37
        /*0002*/ 	.short	(.L_7 - .L_6)
.L_6:
        /*0004*/ 	.word	0x00000082


	//----- nvinfo : EIATTR_KPARAM_INFO
	.align		4
.L_7:
        /*0008*/ 	.byte	0x04, 0x17
        /*000a*/ 	.short	(.L_9 - .L_8)
.L_8:
        /*000c*/ 	.word	0x00000000
        /*0010*/ 	.short	0x0002
        /*0012*/ 	.short	0x0010
        /*0014*/ 	.byte	0x00, 0xf5, 0x21, 0x00


	//----- nvinfo : EIATTR_KPARAM_INFO
	.align		4
.L_9:
        /*0018*/ 	.byte	0x04, 0x17
        /*001a*/ 	.short	(.L_11 - .L_10)
.L_10:
        /*001c*/ 	.word	0x00000000
        /*0020*/ 	.short	0x0001
        /*0022*/ 	.short	0x0008
        /*0024*/ 	.byte	0x00, 0xf5, 0x21, 0x00


	//----- nvinfo : EIATTR_KPARAM_INFO
	.align		4
.L_11:
        /*0028*/ 	.byte	0x04, 0x17
        /*002a*/ 	.short	(.L_13 - .L_12)
.L_12:
        /*002c*/ 	.word	0x00000000
        /*0030*/ 	.short	0x0000
        /*0032*/ 	.short	0x0000
        /*0034*/ 	.byte	0x00, 0xf5, 0x21, 0x00


	//----- nvinfo : EIATTR_SPARSE_MMA_MASK
	.align		4
.L_13:
        /*0038*/ 	.byte	0x03, 0x50
        /*003a*/ 	.short	0x0000


	//----- nvinfo : EIATTR_MAXREG_COUNT
	.align		4
        /*003c*/ 	.byte	0x03, 0x1b
        /*003e*/ 	.short	0x00ff


	//----- nvinfo : EIATTR_MERCURY_ISA_VERSION
	.align		4
        /*0040*/ 	.byte	0x03, 0x5f
        /*0042*/ 	.short	0x0101


	//----- nvinfo : EIATTR_VRC_CTA_INIT_COUNT
	.align		4
        /*0044*/ 	.byte	0x02, 0x4a
	.zero		1
	.zero		1


	//----- nvinfo : EIATTR_EXIT_INSTR_OFFSETS
	.align		4
        /*0048*/ 	.byte	0x04, 0x1c
        /*004a*/ 	.short	(.L_15 - .L_14)


	//   ....[0]....
.L_14:
        /*004c*/ 	.word	0x00000140


	//----- nvinfo : EIATTR_CBANK_PARAM_SIZE
	.align		4
.L_15:
        /*0050*/ 	.byte	0x03, 0x19
        /*0052*/ 	.short	0x0018


	//----- nvinfo : EIATTR_PARAM_CBANK
	.align		4
        /*0054*/ 	.byte	0x04, 0x0a
        /*0056*/ 	.short	(.L_17 - .L_16)
	.align		4
.L_16:
        /*0058*/ 	.word	index@(.nv.constant0._Z6add_v3PfS_S_)
        /*005c*/ 	.short	0x0380
        /*005e*/ 	.short	0x0018


	//----- nvinfo : EIATTR_SW_WAR
	.align		4
.L_17:
        /*0060*/ 	.byte	0x04, 0x36
        /*0062*/ 	.short	(.L_19 - .L_18)
.L_18:
        /*0064*/ 	.word	0x00000008
.L_19:


//--------------------- .nv.callgraph             --------------------------
	.section	.nv.callgraph,"",@"SHT_CUDA_CALLGRAPH"
	.align	4
	.sectionentsize	8
	.align		4
        /*0000*/ 	.word	0x00000000
	.align		4
        /*0004*/ 	.word	0xffffffff
	.align		4
        /*0008*/ 	.word	0x00000000
	.align		4
        /*000c*/ 	.word	0xfffffffe
	.align		4
        /*0010*/ 	.word	0x00000000
	.align		4
        /*0014*/ 	.word	0xfffffffd
	.align		4
        /*0018*/ 	.word	0x00000000
	.align		4
        /*001c*/ 	.word	0xfffffffc


//--------------------- .text._Z6add_v3PfS_S_     --------------------------
	.section	.text._Z6add_v3PfS_S_,"ax",@progbits
	.align	128
        .global         _Z6add_v3PfS_S_
        .type           _Z6add_v3PfS_S_,@function
        .size           _Z6add_v3PfS_S_,(.L_x_1 - _Z6add_v3PfS_S_)
        .other          _Z6add_v3PfS_S_,@"STO_CUDA_ENTRY STV_DEFAULT"
_Z6add_v3PfS_S_:
.text._Z6add_v3PfS_S_:
[----:B------:R-:W-:Y:S01]  /*0000*/  LDC R1, c[0x0][0x37c] ;  /* 0x0000df00ff017b82 */ /* 0x000fe20000000800 */
[----:B------:R-:W0:Y:S07]  /*0010*/  S2R R7, SR_TID.X ;  /* 0x0000000000077919 */ /* 0x000e2e0000002100 */
[----:B------:R-:W0:Y:S01]  /*0020*/  S2UR UR6, SR_CTAID.X ;  /* 0x00000000000679c3 */ /* 0x000e220000002500 */
[----:B------:R-:W1:Y:S07]  /*0030*/  LDCU.64 UR4, c[0x0][0x358] ;  /* 0x00006b00ff0477ac */ /* 0x000e6e0008000a00 */
[----:B------:R-:W0:Y:S08]  /*0040*/  LDC R0, c[0x0][0x360] ;  /* 0x0000d800ff007b82 */ /* 0x000e300000000800 */
[----:B------:R-:W2:Y:S08]  /*0050*/  LDC.64 R2, c[0x0][0x380] ;  /* 0x0000e000ff027b82 */ /* 0x000eb00000000a00 */
[----:B------:R-:W3:Y:S01]  /*0060*/  LDC.64 R4, c[0x0][0x388] ;  /* 0x0000e200ff047b82 */ /* 0x000ee20000000a00 */
[----:B0-----:R-:W-:-:S07]  /*0070*/  IMAD R0, R0, UR6, R7 ;  /* 0x0000000600007c24 */ /* 0x001fce000f8e0207 */
[----:B------:R-:W0:Y:S01]  /*0080*/  LDC.64 R6, c[0x0][0x390] ;  /* 0x0000e400ff067b82 */ /* 0x000e220000000a00 */
[----:B------:R-:W-:-:S05]  /*0090*/  SHF.L.U32 R9, R0, 0x2, RZ ;  /* 0x0000000200097819 */ /* 0x000fca00000006ff */
[----:B--2---:R-:W-:-:S05]  /*00a0*/  IMAD.WIDE R2, R9, 0x4, R2 ;  /* 0x0000000409027825 */ /* 0x004fca00078e0202 */
[----:B-1----:R-:W2:Y:S01]  /*00b0*/  LDG.E.128 R12, desc[UR4][R2.64] ;  /* 0x00000004020c7981 */ /* 0x002ea2000c1e1d00 */
[----:B---3--:R-:W-:-:S05]  /*00c0*/  IMAD.WIDE R4, R9, 0x4, R4 ;  /* 0x0000000409047825 */ /* 0x008fca00078e0204 */
[----:B------:R-:W2:Y:S01]  /*00d0*/  LDG.E.128 R16, desc[UR4][R4.64] ;  /* 0x0000000404107981 */ /* 0x000ea2000c1e1d00 */
[----:B0-----:R-:W-:-:S04]  /*00e0*/  IMAD.WIDE R6, R9, 0x4, R6 ;  /* 0x0000000409067825 */ /* 0x001fc800078e0206 */
[----:B--2---:R-:W-:Y:S01]  /*00f0*/  FADD R12, R12, R16 ;  /* 0x000000100c0c7221 */ /* 0x004fe20000000000 */
[----:B------:R-:W-:Y:S01]  /*0100*/  FADD R13, R13, R17 ;  /* 0x000000110d0d7221 */ /* 0x000fe20000000000 */
[----:B------:R-:W-:Y:S01]  /*0110*/  FADD R14, R14, R18 ;  /* 0x000000120e0e7221 */ /* 0x000fe20000000000 */
[----:B------:R-:W-:-:S05]  /*0120*/  FADD R15, R15, R19 ;  /* 0x000000130f0f7221 */ /* 0x000fca0000000000 */
[----:B------:R-:W-:Y:S01]  /*0130*/  STG.E.128 desc[UR4][R6.64], R12 ;  /* 0x0000000c06007986 */ /* 0x000fe2000c101d04 */
[----:B------:R-:W-:Y:S05]  /*0140*/  EXIT ;  /* 0x000000000000794d */ /* 0x000fea0003800000 */
.L_x_0:
[----:B------:R-:W-:-:S00]  /*0150*/  BRA `(.L_x_0) ;  /* 0xfffffffc00fc7947 */ /* 0x000fc0000383ffff */
[----:B------:R-:W-:-:S00]  /*0160*/  NOP ;  /* 0x0000000000007918 */ /* 0x000fc00000000000 */
        /* <DEDUP_REMOVED lines=9> */
.L_x_1:


//--------------------- .nv.shared.reserved.0     --------------------------
	.section	.nv.shared.reserved.0,"aw",@nobits
	.weak		__nv_reservedSMEM_offset_0_alias
	.size		__nv_reservedSMEM_offset_0_alias, 0, 64
	.other		__nv_reservedSMEM_offset_0_alias,@"STO_CUDA_RESERVED_SHARED STV_DEFAULT"
__nv_reservedSMEM_offset_0_alias:
	.zero		0
	.zero		64


//--------------------- .nv.constant0._Z6add_v3PfS_S_ --------------------------
	.section	.nv.constant0._Z6add_v3PfS_S_,"a",@progbits
	.sectionflags	@""
	.align	4
.nv.constant0._Z6add_v3PfS_S_:
	.zero		920


//--------------------- SYMBOLS --------------------------

	.type		.nv.reservedSmem.offset0,@object
	.size		.nv.reservedSmem.offset0,0x4
